//
// Generated by NVIDIA NVVM Compiler
//
// Compiler Build ID: CL-36424714
// Cuda compilation tools, release 13.0, V13.0.88
// Based on NVVM 20.0.0
//

.version 9.0
.target sm_100
.address_size 64

	// .globl	_Z14helloworld_GPUv
.extern .func  (.param .b32 func_retval0) vprintf
(
	.param .b64 vprintf_param_0,
	.param .b64 vprintf_param_1
)
;
.global .align 1 .b8 $str[29] = {72, 101, 108, 108, 111, 32, 119, 111, 114, 108, 100, 32, 102, 114, 111, 109, 32, 116, 104, 114, 101, 97, 100, 32, 37, 100, 33, 10};

.visible .entry _Z14helloworld_GPUv()
{
	.local .align 8 .b8 	__local_depot0[8];
	.reg .b64 	%SP;
	.reg .b64 	%SPL;
	.reg .b32 	%r<7>;
	.reg .b64 	%rd<5>;

	mov.u64 	%SPL, __local_depot0;
	cvta.local.u64 	%SP, %SPL;
	add.u64 	%rd1, %SP, 0;
	add.u64 	%rd2, %SPL, 0;
	mov.u32 	%r1, %ctaid.x;
	mov.u32 	%r2, %ntid.x;
	mov.u32 	%r3, %tid.x;
	mad.lo.s32 	%r4, %r1, %r2, %r3;
	st.local.u32 	[%rd2], %r4;
	mov.u64 	%rd3, $str;
	cvta.global.u64 	%rd4, %rd3;
	{ // callseq 0, 0
	.param .b64 param0;
	st.param.b64 	[param0], %rd4;
	.param .b64 param1;
	st.param.b64 	[param1], %rd1;
	.param .b32 retval0;
	call.uni (retval0), 
	vprintf, 
	(
	param0, 
	param1
	);
	ld.param.b32 	%r5, [retval0];
	} // callseq 0
	ret;

}


// ===== COMPILED SASS (sm_100) =====

	.target	sm_100

	.elftype	@"ET_EXEC"


//--------------------- .note.nv.tkinfo           --------------------------
	.section	.note.nv.tkinfo,"",@"SHT_NOTE"
	.sectionflags	@"SHF_NOTE_NV_TKINFO"
	.tkinfo
        /*0018*/ 	.word	0x00000002
        /*0030*/ 	.string	""
        /*0030*/ 	.string	"ptxas"
        /*0030*/ 	.string	"Cuda compilation tools, release 13.0, V13.0.88"
        /*0030*/ 	.string	"Build cuda_13.0.r13.0/compiler.36424714_0"
        /*0030*/ 	.string	"-arch sm_100 -m 64 "



//--------------------- .note.nv.cuinfo           --------------------------
	.section	.note.nv.cuinfo,"",@"SHT_NOTE"
	.sectionflags	@"SHF_NOTE_NV_CUINFO"
        /*0018*/ 	.short	0x0002
        /*001a*/ 	.short	0x0064
        /*001c*/ 	.short	0x0082
	.zero		2


//--------------------- .nv.info                  --------------------------
	.section	.nv.info,"",@"SHT_CUDA_INFO"
	.align	4


	//----- nvinfo : EIATTR_REGCOUNT
	.align		4
        /*0000*/ 	.byte	0x04, 0x2f
        /*0002*/ 	.short	(.L_2 - .L_1)
	.align		4
.L_1:
        /*0004*/ 	.word	index@(_Z14helloworld_GPUv)
        /*0008*/ 	.word	0x00000018


	//----- nvinfo : EIATTR_FRAME_SIZE
	.align		4
.L_2:
        /*000c*/ 	.byte	0x04, 0x11
        /*000e*/ 	.short	(.L_4 - .L_3)
	.align		4
.L_3:
        /*0010*/ 	.word	index@(_Z14helloworld_GPUv)
        /*0014*/ 	.word	0x00000008


	//----- nvinfo : EIATTR_MIN_STACK_SIZE
	.align		4
.L_4:
        /*0018*/ 	.byte	0x04, 0x12
        /*001a*/ 	.short	(.L_6 - .L_5)
	.align		4
.L_5:
        /*001c*/ 	.word	index@(_Z14helloworld_GPUv)
        /*0020*/ 	.word	0x00000008
.L_6:


//--------------------- .nv.compat                --------------------------
	.section	.nv.compat,"",@"SHT_CUDA_COMPAT_INFO"
	.align	4
        /*0000*/ 	.byte	0x02, 0x09, 0x00, 0x00, 0x02, 0x02, 0x01, 0x00, 0x02, 0x05, 0x05, 0x00, 0x03, 0x07, 0x01, 0x01
        /*0010*/ 	.byte	0x02, 0x03, 0x00, 0x00, 0x02, 0x06, 0x01, 0x00, 0x04, 0x0b, 0x08, 0x00, 0x09, 0x00, 0x00, 0x00
        /*0020*/ 	.byte	0x00, 0x00, 0x00, 0x00


//--------------------- .nv.info._Z14helloworld_GPUv --------------------------
	.section	.nv.info._Z14helloworld_GPUv,"",@"SHT_CUDA_INFO"
	.sectionflags	@""
	.align	4


	//----- nvinfo : EIATTR_CUDA_API_VERSION
	.align		4
        /*0000*/ 	.byte	0x04, 0x37
        /*0002*/ 	.short	(.L_8 - .L_7)
.L_7:
        /*0004*/ 	.word	0x00000082


	//----- nvinfo : EIATTR_SPARSE_MMA_MASK
	.align		4
.L_8:
        /*0008*/ 	.byte	0x03, 0x50
        /*000a*/ 	.short	0x0000


	//----- nvinfo : EIATTR_MAXREG_COUNT
	.align		4
        /*000c*/ 	.byte	0x03, 0x1b
        /*000e*/ 	.short	0x00ff


	//----- nvinfo : EIATTR_EXTERNS
	.align		4
        /*0010*/ 	.byte	0x04, 0x0f
        /*0012*/ 	.short	(.L_10 - .L_9)


	//   ....[0]....
	.align		4
.L_9:
        /*0014*/ 	.word	index@(vprintf)


	//----- nvinfo : EIATTR_MERCURY_ISA_VERSION
	.align		4
.L_10:
        /*0018*/ 	.byte	0x03, 0x5f
        /*001a*/ 	.short	0x0101


	//----- nvinfo : EIATTR_VRC_CTA_INIT_COUNT
	.align		4
        /*001c*/ 	.byte	0x02, 0x4a
	.zero		1
	.zero		1


	//----- nvinfo : EIATTR_SYSCALL_OFFSETS
	.align		4
        /*0020*/ 	.byte	0x04, 0x46
        /*0022*/ 	.short	(.L_12 - .L_11)


	//   ....[0]....
.L_11:
        /*0024*/ 	.word	0x00000110


	//----- nvinfo : EIATTR_EXIT_INSTR_OFFSETS
	.align		4
.L_12:
        /*0028*/ 	.byte	0x04, 0x1c
        /*002a*/ 	.short	(.L_14 - .L_13)


	//   ....[0]....
.L_13:
        /*002c*/ 	.word	0x00000120


	//----- nvinfo : EIATTR_SW_WAR
	.align		4
.L_14:
        /*0030*/ 	.byte	0x04, 0x36
        /*0032*/ 	.short	(.L_16 - .L_15)
.L_15:
        /*0034*/ 	.word	0x00000008
.L_16:


//--------------------- .nv.callgraph             --------------------------
	.section	.nv.callgraph,"",@"SHT_CUDA_CALLGRAPH"
	.align	4
	.sectionentsize	8
	.align		4
        /*0000*/ 	.word	0x00000000
	.align		4
        /*0004*/ 	.word	0xffffffff
	.align		4
        /*0008*/ 	.word	index@(_Z14helloworld_GPUv)
	.align		4
        /*000c*/ 	.word	index@(vprintf)
	.align		4
        /*0010*/ 	.word	0x00000000
	.align		4
        /*0014*/ 	.word	0xfffffffe
	.align		4
        /*0018*/ 	.word	0x00000000
	.align		4
        /*001c*/ 	.word	0xfffffffd
	.align		4
        /*0020*/ 	.word	0x00000000
	.align		4
        /*0024*/ 	.word	0xfffffffc


//--------------------- .nv.constant4             --------------------------
	.section	.nv.constant4,"a",@progbits
	.align	8
	.align		8
.nv.constant4:
        /*0000*/ 	.dword	vprintf
	.align		8
        /*0008*/ 	.dword	$str


//--------------------- .text._Z14helloworld_GPUv --------------------------
	.section	.text._Z14helloworld_GPUv,"ax",@progbits
	.align	128
        .global         _Z14helloworld_GPUv
        .type           _Z14helloworld_GPUv,@function
        .size           _Z14helloworld_GPUv,(.L_x_2 - _Z14helloworld_GPUv)
        .other          _Z14helloworld_GPUv,@"STO_CUDA_ENTRY STV_DEFAULT"
_Z14helloworld_GPUv:
.text._Z14helloworld_GPUv:
[----:B------:R-:W0:Y:S01]  /*0000*/  LDC R1, c[0x0][0x37c] ;  /* 0x0000df00ff017b82 */ /* 0x000e220000000800 */
[----:B------:R-:W1:Y:S01]  /*0010*/  S2R R3, SR_TID.X ;  /* 0x0000000000037919 */ /* 0x000e620000002100 */
[----:B------:R-:W2:Y:S06]  /*0020*/  LDCU UR5, c[0x0][0x2fc] ;  /* 0x00005f80ff0577ac */ /* 0x000eac0008000800 */
[----:B------:R-:W1:Y:S01]  /*0030*/  S2UR UR6, SR_CTAID.X ;  /* 0x00000000000679c3 */ /* 0x000e620000002500 */
[----:B------:R-:W-:Y:S01]  /*0040*/  MOV R2, 0x0 ;  /* 0x0000000000027802 */ /* 0x000fe20000000f00 */
[----:B0-----:R-:W-:Y:S01]  /*0050*/  VIADD R1, R1, 0xfffffff8 ;  /* 0xfffffff801017836 */ /* 0x001fe20000000000 */
[----:B------:R-:W0:Y:S05]  /*0060*/  LDCU UR4, c[0x0][0x2f8] ;  /* 0x00005f00ff0477ac */ /* 0x000e2a0008000800 */
[----:B------:R-:W1:Y:S01]  /*0070*/  LDC R0, c[0x0][0x360] ;  /* 0x0000d800ff007b82 */ /* 0x000e620000000800 */
[----:B0-----:R-:W-:-:S05]  /*0080*/  IADD3 R6, P0, PT, R1, UR4, RZ ;  /* 0x0000000401067c10 */ /* 0x001fca000ff1e0ff */
[----:B--2---:R-:W-:Y:S02]  /*0090*/  IMAD.X R7, RZ, RZ, UR5, P0 ;  /* 0x00000005ff077e24 */ /* 0x004fe400080e06ff */
[----:B-1----:R-:W-:Y:S01]  /*00a0*/  IMAD R0, R0, UR6, R3 ;  /* 0x0000000600007c24 */ /* 0x002fe2000f8e0203 */
[----:B------:R-:W0:Y:S01]  /*00b0*/  LDCU.64 UR6, c[0x4][0x8] ;  /* 0x01000100ff0677ac */ /* 0x000e220008000a00 */
[----:B------:R-:W1:Y:S03]  /*00c0*/  LDC.64 R2, c[0x4][R2] ;  /* 0x0100000002027b82 */ /* 0x000e660000000a00 */
[----:B------:R2:W-:Y:S01]  /*00d0*/  STL [R1], R0 ;  /* 0x0000000001007387 */ /* 0x0005e20000100800 */
[----:B0-----:R-:W-:Y:S01]  /*00e0*/  IMAD.U32 R4, RZ, RZ, UR6 ;  /* 0x00000006ff047e24 */ /* 0x001fe2000f8e00ff */
[----:B--2---:R-:W-:-:S07]  /*00f0*/  MOV R5, UR7 ;  /* 0x0000000700057c02 */ /* 0x004fce0008000f00 */
[----:B------:R-:W-:-:S07]  /*0100*/  LEPC R20, `(.L_x_0) ;  /* 0x000000001014794e */ /* 0x000fce0000000000 */
[----:B-1----:R-:W-:Y:S05]  /*0110*/  CALL.ABS.NOINC R2 ;  /* 0x0000000002007343 */ /* 0x002fea0003c00000 */
.L_x_0:
[----:B------:R-:W-:Y:S05]  /*0120*/  EXIT ;  /* 0x000000000000794d */ /* 0x000fea0003800000 */
.L_x_1:
[----:B------:R-:W-:-:S00]  /*0130*/  BRA `(.L_x_1) ;  /* 0xfffffffc00fc7947 */ /* 0x000fc0000383ffff */
[----:B------:R-:W-:-:S00]  /*0140*/  NOP ;  /* 0x0000000000007918 */ /* 0x000fc00000000000 */
        /* <DEDUP_REMOVED lines=11> */
.L_x_2:


//--------------------- .nv.global.init           --------------------------
	.section	.nv.global.init,"aw",@progbits
.nv.global.init:
	.type		$str,@object
	.size		$str,(.L_0 - $str)
$str:
        /*0000*/ 	.byte	0x48, 0x65, 0x6c, 0x6c, 0x6f, 0x20, 0x77, 0x6f, 0x72, 0x6c, 0x64, 0x20, 0x66, 0x72, 0x6f, 0x6d
        /*0010*/ 	.byte	0x20, 0x74, 0x68, 0x72, 0x65, 0x61, 0x64, 0x20, 0x25, 0x64, 0x21, 0x0a, 0x00
.L_0:


//--------------------- .nv.shared.reserved.0     --------------------------
	.section	.nv.shared.reserved.0,"aw",@nobits
	.weak		__nv_reservedSMEM_offset_0_alias
	.size		__nv_reservedSMEM_offset_0_alias, 0, 64
	.other		__nv_reservedSMEM_offset_0_alias,@"STO_CUDA_RESERVED_SHARED STV_DEFAULT"
__nv_reservedSMEM_offset_0_alias:
	.zero		0
	.zero		64


//--------------------- .nv.constant0._Z14helloworld_GPUv --------------------------
	.section	.nv.constant0._Z14helloworld_GPUv,"a",@progbits
	.sectionflags	@""
	.align	4
.nv.constant0._Z14helloworld_GPUv:
	.zero		896


//--------------------- SYMBOLS --------------------------

	.type		.nv.reservedSmem.offset0,@object
	.size		.nv.reservedSmem.offset0,0x4
	.type		vprintf,@function
